//
// Generated by NVIDIA NVVM Compiler
//
// Compiler Build ID: CL-36424714
// Cuda compilation tools, release 13.0, V13.0.88
// Based on NVVM 20.0.0
//

.version 9.0
.target sm_100
.address_size 64

	// .globl	_Z6kernelPiS_i

.visible .entry _Z6kernelPiS_i(
	.param .u64 .ptr .align 1 _Z6kernelPiS_i_param_0,
	.param .u64 .ptr .align 1 _Z6kernelPiS_i_param_1,
	.param .u32 _Z6kernelPiS_i_param_2
)
{
	.reg .pred 	%p<7>;
	.reg .b32 	%r<36>;
	.reg .b64 	%rd<18>;

	ld.param.u64 	%rd3, [_Z6kernelPiS_i_param_0];
	ld.param.u64 	%rd4, [_Z6kernelPiS_i_param_1];
	ld.param.u32 	%r12, [_Z6kernelPiS_i_param_2];
	cvta.to.global.u64 	%rd1, %rd4;
	cvta.to.global.u64 	%rd2, %rd3;
	mov.u32 	%r13, %ctaid.x;
	mov.u32 	%r14, %ntid.x;
	mov.u32 	%r15, %tid.x;
	mad.lo.s32 	%r34, %r13, %r14, %r15;
	mov.u32 	%r16, %nctaid.x;
	mul.lo.s32 	%r2, %r16, %r14;
	setp.ge.s32 	%p1, %r34, %r12;
	@%p1 bra 	$L__BB0_7;
	add.s32 	%r17, %r34, %r2;
	max.s32 	%r18, %r12, %r17;
	setp.lt.s32 	%p2, %r17, %r12;
	selp.u32 	%r19, 1, 0, %p2;
	add.s32 	%r20, %r17, %r19;
	sub.s32 	%r21, %r18, %r20;
	div.u32 	%r22, %r21, %r2;
	add.s32 	%r3, %r22, %r19;
	and.b32  	%r23, %r3, 3;
	setp.eq.s32 	%p3, %r23, 3;
	@%p3 bra 	$L__BB0_4;
	add.s32 	%r24, %r3, 1;
	and.b32  	%r25, %r24, 3;
	neg.s32 	%r32, %r25;
$L__BB0_3:
	.pragma "nounroll";
	mul.wide.s32 	%rd5, %r34, 4;
	add.s64 	%rd6, %rd1, %rd5;
	add.s64 	%rd7, %rd2, %rd5;
	ld.global.u32 	%r26, [%rd7];
	st.global.u32 	[%rd6], %r26;
	add.s32 	%r34, %r34, %r2;
	add.s32 	%r32, %r32, 1;
	setp.ne.s32 	%p4, %r32, 0;
	@%p4 bra 	$L__BB0_3;
$L__BB0_4:
	setp.lt.u32 	%p5, %r3, 3;
	@%p5 bra 	$L__BB0_7;
	mul.wide.s32 	%rd11, %r2, 4;
	shl.b32 	%r31, %r2, 2;
$L__BB0_6:
	mul.wide.s32 	%rd8, %r34, 4;
	add.s64 	%rd9, %rd2, %rd8;
	ld.global.u32 	%r27, [%rd9];
	add.s64 	%rd10, %rd1, %rd8;
	st.global.u32 	[%rd10], %r27;
	add.s64 	%rd12, %rd9, %rd11;
	ld.global.u32 	%r28, [%rd12];
	add.s64 	%rd13, %rd10, %rd11;
	st.global.u32 	[%rd13], %r28;
	add.s64 	%rd14, %rd12, %rd11;
	ld.global.u32 	%r29, [%rd14];
	add.s64 	%rd15, %rd13, %rd11;
	st.global.u32 	[%rd15], %r29;
	add.s64 	%rd16, %rd14, %rd11;
	ld.global.u32 	%r30, [%rd16];
	add.s64 	%rd17, %rd15, %rd11;
	st.global.u32 	[%rd17], %r30;
	add.s32 	%r34, %r31, %r34;
	setp.lt.s32 	%p6, %r34, %r12;
	@%p6 bra 	$L__BB0_6;
$L__BB0_7:
	ret;

}


// ===== COMPILED SASS (sm_100) =====

	.target	sm_100

	.elftype	@"ET_EXEC"


//--------------------- .note.nv.tkinfo           --------------------------
	.section	.note.nv.tkinfo,"",@"SHT_NOTE"
	.sectionflags	@"SHF_NOTE_NV_TKINFO"
	.tkinfo
        /*0018*/ 	.word	0x00000002
        /*0030*/ 	.string	""
        /*0030*/ 	.string	"ptxas"
        /*0030*/ 	.string	"Cuda compilation tools, release 13.0, V13.0.88"
        /*0030*/ 	.string	"Build cuda_13.0.r13.0/compiler.36424714_0"
        /*0030*/ 	.string	"-arch sm_100 -m 64 "



//--------------------- .note.nv.cuinfo           --------------------------
	.section	.note.nv.cuinfo,"",@"SHT_NOTE"
	.sectionflags	@"SHF_NOTE_NV_CUINFO"
        /*0018*/ 	.short	0x0002
        /*001a*/ 	.short	0x0064
        /*001c*/ 	.short	0x0082
	.zero		2


//--------------------- .nv.info                  --------------------------
	.section	.nv.info,"",@"SHT_CUDA_INFO"
	.align	4


	//----- nvinfo : EIATTR_REGCOUNT
	.align		4
        /*0000*/ 	.byte	0x04, 0x2f
        /*0002*/ 	.short	(.L_1 - .L_0)
	.align		4
.L_0:
        /*0004*/ 	.word	index@(_Z6kernelPiS_i)
        /*0008*/ 	.word	0x0000001e


	//----- nvinfo : EIATTR_FRAME_SIZE
	.align		4
.L_1:
        /*000c*/ 	.byte	0x04, 0x11
        /*000e*/ 	.short	(.L_3 - .L_2)
	.align		4
.L_2:
        /*0010*/ 	.word	index@(_Z6kernelPiS_i)
        /*0014*/ 	.word	0x00000000


	//----- nvinfo : EIATTR_MIN_STACK_SIZE
	.align		4
.L_3:
        /*0018*/ 	.byte	0x04, 0x12
        /*001a*/ 	.short	(.L_5 - .L_4)
	.align		4
.L_4:
        /*001c*/ 	.word	index@(_Z6kernelPiS_i)
        /*0020*/ 	.word	0x00000000
.L_5:


//--------------------- .nv.compat                --------------------------
	.section	.nv.compat,"",@"SHT_CUDA_COMPAT_INFO"
	.align	4
        /*0000*/ 	.byte	0x02, 0x09, 0x00, 0x00, 0x02, 0x02, 0x01, 0x00, 0x02, 0x05, 0x05, 0x00, 0x03, 0x07, 0x01, 0x01
        /*0010*/ 	.byte	0x02, 0x03, 0x00, 0x00, 0x02, 0x06, 0x01, 0x00, 0x04, 0x0b, 0x08, 0x00, 0x09, 0x00, 0x00, 0x00
        /*0020*/ 	.byte	0x00, 0x00, 0x00, 0x00


//--------------------- .nv.info._Z6kernelPiS_i   --------------------------
	.section	.nv.info._Z6kernelPiS_i,"",@"SHT_CUDA_INFO"
	.sectionflags	@""
	.align	4


	//----- nvinfo : EIATTR_CUDA_API_VERSION
	.align		4
        /*0000*/ 	.byte	0x04, 0x37
        /*0002*/ 	.short	(.L_7 - .L_6)
.L_6:
        /*0004*/ 	.word	0x00000082


	//----- nvinfo : EIATTR_KPARAM_INFO
	.align		4
.L_7:
        /*0008*/ 	.byte	0x04, 0x17
        /*000a*/ 	.short	(.L_9 - .L_8)
.L_8:
        /*000c*/ 	.word	0x00000000
        /*0010*/ 	.short	0x0002
        /*0012*/ 	.short	0x0010
        /*0014*/ 	.byte	0x00, 0xf0, 0x11, 0x00


	//----- nvinfo : EIATTR_KPARAM_INFO
	.align		4
.L_9:
        /*0018*/ 	.byte	0x04, 0x17
        /*001a*/ 	.short	(.L_11 - .L_10)
.L_10:
        /*001c*/ 	.word	0x00000000
        /*0020*/ 	.short	0x0001
        /*0022*/ 	.short	0x0008
        /*0024*/ 	.byte	0x00, 0xf5, 0x21, 0x00


	//----- nvinfo : EIATTR_KPARAM_INFO
	.align		4
.L_11:
        /*0028*/ 	.byte	0x04, 0x17
        /*002a*/ 	.short	(.L_13 - .L_12)
.L_12:
        /*002c*/ 	.word	0x00000000
        /*0030*/ 	.short	0x0000
        /*0032*/ 	.short	0x0000
        /*0034*/ 	.byte	0x00, 0xf5, 0x21, 0x00


	//----- nvinfo : EIATTR_SPARSE_MMA_MASK
	.align		4
.L_13:
        /*0038*/ 	.byte	0x03, 0x50
        /*003a*/ 	.short	0x0000


	//----- nvinfo : EIATTR_MAXREG_COUNT
	.align		4
        /*003c*/ 	.byte	0x03, 0x1b
        /*003e*/ 	.short	0x00ff


	//----- nvinfo : EIATTR_MERCURY_ISA_VERSION
	.align		4
        /*0040*/ 	.byte	0x03, 0x5f
        /*0042*/ 	.short	0x0101


	//----- nvinfo : EIATTR_VRC_CTA_INIT_COUNT
	.align		4
        /*0044*/ 	.byte	0x02, 0x4a
	.zero		1
	.zero		1


	//----- nvinfo : EIATTR_EXIT_INSTR_OFFSETS
	.align		4
        /*0048*/ 	.byte	0x04, 0x1c
        /*004a*/ 	.short	(.L_15 - .L_14)


	//   ....[0]....
.L_14:
        /*004c*/ 	.word	0x00000090


	//   ....[1]....
        /*0050*/ 	.word	0x00000380


	//   ....[2]....
        /*0054*/ 	.word	0x000004c0


	//----- nvinfo : EIATTR_CRS_STACK_SIZE
	.align		4
.L_15:
        /*0058*/ 	.byte	0x04, 0x1e
        /*005a*/ 	.short	(.L_17 - .L_16)
.L_16:
        /*005c*/ 	.word	0x00000000


	//----- nvinfo : EIATTR_CBANK_PARAM_SIZE
	.align		4
.L_17:
        /*0060*/ 	.byte	0x03, 0x19
        /*0062*/ 	.short	0x0014


	//----- nvinfo : EIATTR_PARAM_CBANK
	.align		4
        /*0064*/ 	.byte	0x04, 0x0a
        /*0066*/ 	.short	(.L_19 - .L_18)
	.align		4
.L_18:
        /*0068*/ 	.word	index@(.nv.constant0._Z6kernelPiS_i)
        /*006c*/ 	.short	0x0380
        /*006e*/ 	.short	0x0014


	//----- nvinfo : EIATTR_SW_WAR
	.align		4
.L_19:
        /*0070*/ 	.byte	0x04, 0x36
        /*0072*/ 	.short	(.L_21 - .L_20)
.L_20:
        /*0074*/ 	.word	0x00000008
.L_21:


//--------------------- .nv.callgraph             --------------------------
	.section	.nv.callgraph,"",@"SHT_CUDA_CALLGRAPH"
	.align	4
	.sectionentsize	8
	.align		4
        /*0000*/ 	.word	0x00000000
	.align		4
        /*0004*/ 	.word	0xffffffff
	.align		4
        /*0008*/ 	.word	0x00000000
	.align		4
        /*000c*/ 	.word	0xfffffffe
	.align		4
        /*0010*/ 	.word	0x00000000
	.align		4
        /*0014*/ 	.word	0xfffffffd
	.align		4
        /*0018*/ 	.word	0x00000000
	.align		4
        /*001c*/ 	.word	0xfffffffc


//--------------------- .text._Z6kernelPiS_i      --------------------------
	.section	.text._Z6kernelPiS_i,"ax",@progbits
	.align	128
        .global         _Z6kernelPiS_i
        .type           _Z6kernelPiS_i,@function
        .size           _Z6kernelPiS_i,(.L_x_5 - _Z6kernelPiS_i)
        .other          _Z6kernelPiS_i,@"STO_CUDA_ENTRY STV_DEFAULT"
_Z6kernelPiS_i:
.text._Z6kernelPiS_i:
[----:B------:R-:W-:Y:S01]  /*0000*/  LDC R1, c[0x0][0x37c] ;  /* 0x0000df00ff017b82 */ /* 0x000fe20000000800 */
[----:B------:R-:W0:Y:S07]  /*0010*/  S2R R7, SR_TID.X ;  /* 0x0000000000077919 */ /* 0x000e2e0000002100 */
[----:B------:R-:W0:Y:S01]  /*0020*/  S2UR UR4, SR_CTAID.X ;  /* 0x00000000000479c3 */ /* 0x000e220000002500 */
[----:B------:R-:W1:Y:S07]  /*0030*/  LDCU UR6, c[0x0][0x390] ;  /* 0x00007200ff0677ac */ /* 0x000e6e0008000800 */
[----:B------:R-:W0:Y:S01]  /*0040*/  LDC R0, c[0x0][0x360] ;  /* 0x0000d800ff007b82 */ /* 0x000e220000000800 */
[----:B------:R-:W2:Y:S01]  /*0050*/  LDCU UR5, c[0x0][0x370] ;  /* 0x00006e00ff0577ac */ /* 0x000ea20008000800 */
[----:B0-----:R-:W-:-:S02]  /*0060*/  IMAD R7, R0, UR4, R7 ;  /* 0x0000000400077c24 */ /* 0x001fc4000f8e0207 */
[----:B--2---:R-:W-:-:S03]  /*0070*/  IMAD R0, R0, UR5, RZ ;  /* 0x0000000500007c24 */ /* 0x004fc6000f8e02ff */
[----:B-1----:R-:W-:-:S13]  /*0080*/  ISETP.GE.AND P0, PT, R7, UR6, PT ;  /* 0x0000000607007c0c */ /* 0x002fda000bf06270 */
[----:B------:R-:W-:Y:S05]  /*0090*/  @P0 EXIT ;  /* 0x000000000000094d */ /* 0x000fea0003800000 */
[----:B------:R-:W0:Y:S01]  /*00a0*/  I2F.U32.RP R8, R0 ;  /* 0x0000000000087306 */ /* 0x000e220000209000 */
[C---:B------:R-:W-:Y:S01]  /*00b0*/  IADD3 R4, PT, PT, R0.reuse, R7, RZ ;  /* 0x0000000700047210 */ /* 0x040fe20007ffe0ff */
[----:B------:R-:W-:Y:S01]  /*00c0*/  IMAD.MOV R9, RZ, RZ, -R0 ;  /* 0x000000ffff097224 */ /* 0x000fe200078e0a00 */
[----:B------:R-:W-:Y:S01]  /*00d0*/  ISETP.NE.U32.AND P2, PT, R0, RZ, PT ;  /* 0x000000ff0000720c */ /* 0x000fe20003f45070 */
[----:B------:R-:W1:Y:S01]  /*00e0*/  LDCU.64 UR4, c[0x0][0x358] ;  /* 0x00006b00ff0477ac */ /* 0x000e620008000a00 */
[C---:B------:R-:W-:Y:S01]  /*00f0*/  ISETP.GE.AND P0, PT, R4.reuse, UR6, PT ;  /* 0x0000000604007c0c */ /* 0x040fe2000bf06270 */
[----:B------:R-:W-:Y:S01]  /*0100*/  BSSY.RECONVERGENT B0, `(.L_x_0) ;  /* 0x0000027000007945 */ /* 0x000fe20003800200 */
[----:B------:R-:W-:Y:S02]  /*0110*/  VIMNMX R5, PT, PT, R4, UR6, !PT ;  /* 0x0000000604057c48 */ /* 0x000fe4000ffe0100 */
[----:B------:R-:W-:-:S04]  /*0120*/  SEL R6, RZ, 0x1, P0 ;  /* 0x00000001ff067807 */ /* 0x000fc80000000000 */
[----:B------:R-:W-:Y:S01]  /*0130*/  IADD3 R5, PT, PT, R5, -R4, -R6 ;  /* 0x8000000405057210 */ /* 0x000fe20007ffe806 */
[----:B0-----:R-:W0:Y:S02]  /*0140*/  MUFU.RCP R8, R8 ;  /* 0x0000000800087308 */ /* 0x001e240000001000 */
[----:B0-----:R-:W-:-:S06]  /*0150*/  IADD3 R2, PT, PT, R8, 0xffffffe, RZ ;  /* 0x0ffffffe08027810 */ /* 0x001fcc0007ffe0ff */
[----:B------:R0:W2:Y:S02]  /*0160*/  F2I.FTZ.U32.TRUNC.NTZ R3, R2 ;  /* 0x0000000200037305 */ /* 0x0000a4000021f000 */
[----:B0-----:R-:W-:Y:S02]  /*0170*/  IMAD.MOV.U32 R2, RZ, RZ, RZ ;  /* 0x000000ffff027224 */ /* 0x001fe400078e00ff */
[----:B--2---:R-:W-:-:S04]  /*0180*/  IMAD R9, R9, R3, RZ ;  /* 0x0000000309097224 */ /* 0x004fc800078e02ff */
[----:B------:R-:W-:-:S06]  /*0190*/  IMAD.HI.U32 R8, R3, R9, R2 ;  /* 0x0000000903087227 */ /* 0x000fcc00078e0002 */
[----:B------:R-:W-:-:S05]  /*01a0*/  IMAD.HI.U32 R9, R8, R5, RZ ;  /* 0x0000000508097227 */ /* 0x000fca00078e00ff */
[----:B------:R-:W-:-:S05]  /*01b0*/  IADD3 R2, PT, PT, -R9, RZ, RZ ;  /* 0x000000ff09027210 */ /* 0x000fca0007ffe1ff */
[----:B------:R-:W-:Y:S02]  /*01c0*/  IMAD R5, R0, R2, R5 ;  /* 0x0000000200057224 */ /* 0x000fe400078e0205 */
[----:B------:R-:W0:Y:S03]  /*01d0*/  LDC.64 R2, c[0x0][0x388] ;  /* 0x0000e200ff027b82 */ /* 0x000e260000000a00 */
[----:B------:R-:W-:-:S13]  /*01e0*/  ISETP.GE.U32.AND P0, PT, R5, R0, PT ;  /* 0x000000000500720c */ /* 0x000fda0003f06070 */
[----:B------:R-:W-:Y:S01]  /*01f0*/  @P0 IMAD.IADD R5, R5, 0x1, -R0 ;  /* 0x0000000105050824 */ /* 0x000fe200078e0a00 */
[----:B------:R-:W-:-:S04]  /*0200*/  @P0 IADD3 R9, PT, PT, R9, 0x1, RZ ;  /* 0x0000000109090810 */ /* 0x000fc80007ffe0ff */
[-C--:B------:R-:W-:Y:S02]  /*0210*/  ISETP.GE.U32.AND P1, PT, R5, R0.reuse, PT ;  /* 0x000000000500720c */ /* 0x080fe40003f26070 */
[----:B------:R-:W2:Y:S11]  /*0220*/  LDC.64 R4, c[0x0][0x380] ;  /* 0x0000e000ff047b82 */ /* 0x000eb60000000a00 */
[----:B------:R-:W-:Y:S01]  /*0230*/  @P1 VIADD R9, R9, 0x1 ;  /* 0x0000000109091836 */ /* 0x000fe20000000000 */
[----:B------:R-:W-:-:S04]  /*0240*/  @!P2 LOP3.LUT R9, RZ, R0, RZ, 0x33, !PT ;  /* 0x00000000ff09a212 */ /* 0x000fc800078e33ff */
[----:B------:R-:W-:-:S04]  /*0250*/  IADD3 R6, PT, PT, R6, R9, RZ ;  /* 0x0000000906067210 */ /* 0x000fc80007ffe0ff */
[C---:B------:R-:W-:Y:S02]  /*0260*/  LOP3.LUT R8, R6.reuse, 0x3, RZ, 0xc0, !PT ;  /* 0x0000000306087812 */ /* 0x040fe400078ec0ff */
[----:B------:R-:W-:Y:S02]  /*0270*/  ISETP.GE.U32.AND P1, PT, R6, 0x3, PT ;  /* 0x000000030600780c */ /* 0x000fe40003f26070 */
[----:B------:R-:W-:-:S13]  /*0280*/  ISETP.NE.AND P0, PT, R8, 0x3, PT ;  /* 0x000000030800780c */ /* 0x000fda0003f05270 */
[----:B01----:R-:W-:Y:S05]  /*0290*/  @!P0 BRA `(.L_x_1) ;  /* 0x0000000000348947 */ /* 0x003fea0003800000 */
[----:B------:R-:W0:Y:S01]  /*02a0*/  LDC.64 R14, c[0x0][0x380] ;  /* 0x0000e000ff0e7b82 */ /* 0x000e220000000a00 */
[----:B------:R-:W-:-:S05]  /*02b0*/  VIADD R6, R6, 0x1 ;  /* 0x0000000106067836 */ /* 0x000fca0000000000 */
[----:B------:R-:W-:Y:S02]  /*02c0*/  LOP3.LUT R6, R6, 0x3, RZ, 0xc0, !PT ;  /* 0x0000000306067812 */ /* 0x000fe400078ec0ff */
[----:B------:R-:W1:Y:S02]  /*02d0*/  LDC.64 R12, c[0x0][0x388] ;  /* 0x0000e200ff0c7b82 */ /* 0x000e640000000a00 */
[----:B------:R-:W-:-:S07]  /*02e0*/  IADD3 R6, PT, PT, -R6, RZ, RZ ;  /* 0x000000ff06067210 */ /* 0x000fce0007ffe1ff */
.L_x_2:
[----:B0--3--:R-:W-:-:S06]  /*02f0*/  IMAD.WIDE R10, R7, 0x4, R14 ;  /* 0x00000004070a7825 */ /* 0x009fcc00078e020e */
[----:B------:R-:W3:Y:S01]  /*0300*/  LDG.E R11, desc[UR4][R10.64] ;  /* 0x000000040a0b7981 */ /* 0x000ee2000c1e1900 */
[----:B-1----:R-:W-:Y:S01]  /*0310*/  IMAD.WIDE R8, R7, 0x4, R12 ;  /* 0x0000000407087825 */ /* 0x002fe200078e020c */
[----:B------:R-:W-:-:S03]  /*0320*/  IADD3 R7, PT, PT, R0, R7, RZ ;  /* 0x0000000700077210 */ /* 0x000fc60007ffe0ff */
[----:B------:R-:W-:-:S05]  /*0330*/  VIADD R6, R6, 0x1 ;  /* 0x0000000106067836 */ /* 0x000fca0000000000 */
[----:B------:R-:W-:Y:S01]  /*0340*/  ISETP.NE.AND P0, PT, R6, RZ, PT ;  /* 0x000000ff0600720c */ /* 0x000fe20003f05270 */
[----:B---3--:R3:W-:-:S12]  /*0350*/  STG.E desc[UR4][R8.64], R11 ;  /* 0x0000000b08007986 */ /* 0x0087d8000c101904 */
[----:B------:R-:W-:Y:S05]  /*0360*/  @P0 BRA `(.L_x_2) ;  /* 0xfffffffc00e00947 */ /* 0x000fea000383ffff */
.L_x_1:
[----:B------:R-:W-:Y:S05]  /*0370*/  BSYNC.RECONVERGENT B0 ;  /* 0x0000000000007941 */ /* 0x000fea0003800200 */
.L_x_0:
[----:B------:R-:W-:Y:S05]  /*0380*/  @!P1 EXIT ;  /* 0x000000000000994d */ /* 0x000fea0003800000 */
.L_x_3:
[----:B0-2---:R-:W-:-:S05]  /*0390*/  IMAD.WIDE R18, R7, 0x4, R4 ;  /* 0x0000000407127825 */ /* 0x005fca00078e0204 */
[----:B------:R-:W2:Y:S01]  /*03a0*/  LDG.E R23, desc[UR4][R18.64] ;  /* 0x0000000412177981 */ /* 0x000ea2000c1e1900 */
[----:B------:R-:W-:-:S04]  /*03b0*/  IMAD.WIDE R20, R7, 0x4, R2 ;  /* 0x0000000407147825 */ /* 0x000fc800078e0202 */
[C---:B---3--:R-:W-:Y:S01]  /*03c0*/  IMAD.WIDE R8, R0.reuse, 0x4, R18 ;  /* 0x0000000400087825 */ /* 0x048fe200078e0212 */
[----:B--2---:R0:W-:Y:S04]  /*03d0*/  STG.E desc[UR4][R20.64], R23 ;  /* 0x0000001714007986 */ /* 0x0041e8000c101904 */
[----:B------:R-:W2:Y:S01]  /*03e0*/  LDG.E R25, desc[UR4][R8.64] ;  /* 0x0000000408197981 */ /* 0x000ea2000c1e1900 */
[----:B------:R-:W-:-:S04]  /*03f0*/  IMAD.WIDE R10, R0, 0x4, R20 ;  /* 0x00000004000a7825 */ /* 0x000fc800078e0214 */
[C---:B------:R-:W-:Y:S01]  /*0400*/  IMAD.WIDE R12, R0.reuse, 0x4, R8 ;  /* 0x00000004000c7825 */ /* 0x040fe200078e0208 */
[----:B--2---:R0:W-:Y:S04]  /*0410*/  STG.E desc[UR4][R10.64], R25 ;  /* 0x000000190a007986 */ /* 0x0041e8000c101904 */
[----:B------:R-:W2:Y:S01]  /*0420*/  LDG.E R27, desc[UR4][R12.64] ;  /* 0x000000040c1b7981 */ /* 0x000ea2000c1e1900 */
[----:B------:R-:W-:-:S04]  /*0430*/  IMAD.WIDE R14, R0, 0x4, R10 ;  /* 0x00000004000e7825 */ /* 0x000fc800078e020a */
[C---:B------:R-:W-:Y:S01]  /*0440*/  IMAD.WIDE R16, R0.reuse, 0x4, R12 ;  /* 0x0000000400107825 */ /* 0x040fe200078e020c */
[----:B--2---:R0:W-:Y:S05]  /*0450*/  STG.E desc[UR4][R14.64], R27 ;  /* 0x0000001b0e007986 */ /* 0x0041ea000c101904 */
[----:B------:R-:W2:Y:S01]  /*0460*/  LDG.E R17, desc[UR4][R16.64] ;  /* 0x0000000410117981 */ /* 0x000ea2000c1e1900 */
[C---:B------:R-:W-:Y:S01]  /*0470*/  IMAD.WIDE R18, R0.reuse, 0x4, R14 ;  /* 0x0000000400127825 */ /* 0x040fe200078e020e */
[----:B------:R-:W-:-:S04]  /*0480*/  LEA R7, R0, R7, 0x2 ;  /* 0x0000000700077211 */ /* 0x000fc800078e10ff */
[----:B------:R-:W-:Y:S01]  /*0490*/  ISETP.GE.AND P0, PT, R7, UR6, PT ;  /* 0x0000000607007c0c */ /* 0x000fe2000bf06270 */
[----:B--2---:R0:W-:-:S12]  /*04a0*/  STG.E desc[UR4][R18.64], R17 ;  /* 0x0000001112007986 */ /* 0x0041d8000c101904 */
[----:B------:R-:W-:Y:S05]  /*04b0*/  @!P0 BRA `(.L_x_3) ;  /* 0xfffffffc00b48947 */ /* 0x000fea000383ffff */
[----:B------:R-:W-:Y:S05]  /*04c0*/  EXIT ;  /* 0x000000000000794d */ /* 0x000fea0003800000 */
.L_x_4:
[----:B------:R-:W-:-:S00]  /*04d0*/  BRA `(.L_x_4) ;  /* 0xfffffffc00fc7947 */ /* 0x000fc0000383ffff */
[----:B------:R-:W-:-:S00]  /*04e0*/  NOP ;  /* 0x0000000000007918 */ /* 0x000fc00000000000 */
        /* <DEDUP_REMOVED lines=9> */
.L_x_5:


//--------------------- .nv.shared.reserved.0     --------------------------
	.section	.nv.shared.reserved.0,"aw",@nobits
	.weak		__nv_reservedSMEM_offset_0_alias
	.size		__nv_reservedSMEM_offset_0_alias, 0, 64
	.other		__nv_reservedSMEM_offset_0_alias,@"STO_CUDA_RESERVED_SHARED STV_DEFAULT"
__nv_reservedSMEM_offset_0_alias:
	.zero		0
	.zero		64


//--------------------- .nv.constant0._Z6kernelPiS_i --------------------------
	.section	.nv.constant0._Z6kernelPiS_i,"a",@progbits
	.sectionflags	@""
	.align	4
.nv.constant0._Z6kernelPiS_i:
	.zero		916


//--------------------- SYMBOLS --------------------------

	.type		.nv.reservedSmem.offset0,@object
	.size		.nv.reservedSmem.offset0,0x4
